//
// Generated by NVIDIA NVVM Compiler
//
// Compiler Build ID: CL-36424714
// Cuda compilation tools, release 13.0, V13.0.88
// Based on NVVM 20.0.0
//

.version 9.0
.target sm_100
.address_size 64

	// .globl	_Z10cudaReducePKPiS_mii

.visible .entry _Z10cudaReducePKPiS_mii(
	.param .u64 .ptr .align 1 _Z10cudaReducePKPiS_mii_param_0,
	.param .u64 .ptr .align 1 _Z10cudaReducePKPiS_mii_param_1,
	.param .u64 _Z10cudaReducePKPiS_mii_param_2,
	.param .u32 _Z10cudaReducePKPiS_mii_param_3,
	.param .u32 _Z10cudaReducePKPiS_mii_param_4
)
{
	.reg .pred 	%p<11>;
	.reg .b32 	%r<108>;
	.reg .b64 	%rd<113>;

	ld.param.u64 	%rd10, [_Z10cudaReducePKPiS_mii_param_0];
	ld.param.u64 	%rd9, [_Z10cudaReducePKPiS_mii_param_1];
	ld.param.u64 	%rd11, [_Z10cudaReducePKPiS_mii_param_2];
	ld.param.u32 	%r29, [_Z10cudaReducePKPiS_mii_param_4];
	cvta.to.global.u64 	%rd1, %rd10;
	mov.u32 	%r30, %ctaid.x;
	mov.u32 	%r31, %ntid.x;
	mov.u32 	%r32, %tid.x;
	mad.lo.s32 	%r33, %r30, %r31, %r32;
	cvt.s64.s32 	%rd2, %r33;
	setp.le.u64 	%p1, %rd11, %rd2;
	@%p1 bra 	$L__BB0_15;
	setp.lt.s32 	%p2, %r29, 1;
	mov.b32 	%r107, 0;
	@%p2 bra 	$L__BB0_14;
	and.b32  	%r1, %r29, 15;
	setp.lt.u32 	%p3, %r29, 16;
	mov.b32 	%r100, 0;
	mov.u32 	%r107, %r100;
	@%p3 bra 	$L__BB0_5;
	and.b32  	%r100, %r29, 2147483632;
	neg.s32 	%r94, %r100;
	add.s64 	%rd111, %rd1, 64;
	mov.b32 	%r107, 0;
	shl.b64 	%rd14, %rd2, 2;
$L__BB0_4:
	.pragma "nounroll";
	ld.global.u64 	%rd12, [%rd111+-64];
	cvta.to.global.u64 	%rd13, %rd12;
	add.s64 	%rd15, %rd13, %rd14;
	ld.global.u32 	%r38, [%rd15];
	add.s32 	%r39, %r38, %r107;
	ld.global.u64 	%rd16, [%rd111+-56];
	cvta.to.global.u64 	%rd17, %rd16;
	add.s64 	%rd18, %rd17, %rd14;
	ld.global.u32 	%r40, [%rd18];
	add.s32 	%r41, %r40, %r39;
	ld.global.u64 	%rd19, [%rd111+-48];
	cvta.to.global.u64 	%rd20, %rd19;
	add.s64 	%rd21, %rd20, %rd14;
	ld.global.u32 	%r42, [%rd21];
	add.s32 	%r43, %r42, %r41;
	ld.global.u64 	%rd22, [%rd111+-40];
	cvta.to.global.u64 	%rd23, %rd22;
	add.s64 	%rd24, %rd23, %rd14;
	ld.global.u32 	%r44, [%rd24];
	add.s32 	%r45, %r44, %r43;
	ld.global.u64 	%rd25, [%rd111+-32];
	cvta.to.global.u64 	%rd26, %rd25;
	add.s64 	%rd27, %rd26, %rd14;
	ld.global.u32 	%r46, [%rd27];
	add.s32 	%r47, %r46, %r45;
	ld.global.u64 	%rd28, [%rd111+-24];
	cvta.to.global.u64 	%rd29, %rd28;
	add.s64 	%rd30, %rd29, %rd14;
	ld.global.u32 	%r48, [%rd30];
	add.s32 	%r49, %r48, %r47;
	ld.global.u64 	%rd31, [%rd111+-16];
	cvta.to.global.u64 	%rd32, %rd31;
	add.s64 	%rd33, %rd32, %rd14;
	ld.global.u32 	%r50, [%rd33];
	add.s32 	%r51, %r50, %r49;
	ld.global.u64 	%rd34, [%rd111+-8];
	cvta.to.global.u64 	%rd35, %rd34;
	add.s64 	%rd36, %rd35, %rd14;
	ld.global.u32 	%r52, [%rd36];
	add.s32 	%r53, %r52, %r51;
	ld.global.u64 	%rd37, [%rd111];
	cvta.to.global.u64 	%rd38, %rd37;
	add.s64 	%rd39, %rd38, %rd14;
	ld.global.u32 	%r54, [%rd39];
	add.s32 	%r55, %r54, %r53;
	ld.global.u64 	%rd40, [%rd111+8];
	cvta.to.global.u64 	%rd41, %rd40;
	add.s64 	%rd42, %rd41, %rd14;
	ld.global.u32 	%r56, [%rd42];
	add.s32 	%r57, %r56, %r55;
	ld.global.u64 	%rd43, [%rd111+16];
	cvta.to.global.u64 	%rd44, %rd43;
	add.s64 	%rd45, %rd44, %rd14;
	ld.global.u32 	%r58, [%rd45];
	add.s32 	%r59, %r58, %r57;
	ld.global.u64 	%rd46, [%rd111+24];
	cvta.to.global.u64 	%rd47, %rd46;
	add.s64 	%rd48, %rd47, %rd14;
	ld.global.u32 	%r60, [%rd48];
	add.s32 	%r61, %r60, %r59;
	ld.global.u64 	%rd49, [%rd111+32];
	cvta.to.global.u64 	%rd50, %rd49;
	add.s64 	%rd51, %rd50, %rd14;
	ld.global.u32 	%r62, [%rd51];
	add.s32 	%r63, %r62, %r61;
	ld.global.u64 	%rd52, [%rd111+40];
	cvta.to.global.u64 	%rd53, %rd52;
	add.s64 	%rd54, %rd53, %rd14;
	ld.global.u32 	%r64, [%rd54];
	add.s32 	%r65, %r64, %r63;
	ld.global.u64 	%rd55, [%rd111+48];
	cvta.to.global.u64 	%rd56, %rd55;
	add.s64 	%rd57, %rd56, %rd14;
	ld.global.u32 	%r66, [%rd57];
	add.s32 	%r67, %r66, %r65;
	ld.global.u64 	%rd58, [%rd111+56];
	cvta.to.global.u64 	%rd59, %rd58;
	add.s64 	%rd60, %rd59, %rd14;
	ld.global.u32 	%r68, [%rd60];
	add.s32 	%r107, %r68, %r67;
	add.s32 	%r94, %r94, 16;
	add.s64 	%rd111, %rd111, 128;
	setp.ne.s32 	%p4, %r94, 0;
	@%p4 bra 	$L__BB0_4;
$L__BB0_5:
	setp.eq.s32 	%p5, %r1, 0;
	@%p5 bra 	$L__BB0_14;
	and.b32  	%r11, %r29, 7;
	setp.lt.u32 	%p6, %r1, 8;
	@%p6 bra 	$L__BB0_8;
	mul.wide.u32 	%rd61, %r100, 8;
	add.s64 	%rd62, %rd1, %rd61;
	ld.global.u64 	%rd63, [%rd62];
	cvta.to.global.u64 	%rd64, %rd63;
	shl.b64 	%rd65, %rd2, 2;
	add.s64 	%rd66, %rd64, %rd65;
	ld.global.u32 	%r70, [%rd66];
	add.s32 	%r71, %r70, %r107;
	ld.global.u64 	%rd67, [%rd62+8];
	cvta.to.global.u64 	%rd68, %rd67;
	add.s64 	%rd69, %rd68, %rd65;
	ld.global.u32 	%r72, [%rd69];
	add.s32 	%r73, %r72, %r71;
	ld.global.u64 	%rd70, [%rd62+16];
	cvta.to.global.u64 	%rd71, %rd70;
	add.s64 	%rd72, %rd71, %rd65;
	ld.global.u32 	%r74, [%rd72];
	add.s32 	%r75, %r74, %r73;
	ld.global.u64 	%rd73, [%rd62+24];
	cvta.to.global.u64 	%rd74, %rd73;
	add.s64 	%rd75, %rd74, %rd65;
	ld.global.u32 	%r76, [%rd75];
	add.s32 	%r77, %r76, %r75;
	ld.global.u64 	%rd76, [%rd62+32];
	cvta.to.global.u64 	%rd77, %rd76;
	add.s64 	%rd78, %rd77, %rd65;
	ld.global.u32 	%r78, [%rd78];
	add.s32 	%r79, %r78, %r77;
	ld.global.u64 	%rd79, [%rd62+40];
	cvta.to.global.u64 	%rd80, %rd79;
	add.s64 	%rd81, %rd80, %rd65;
	ld.global.u32 	%r80, [%rd81];
	add.s32 	%r81, %r80, %r79;
	ld.global.u64 	%rd82, [%rd62+48];
	cvta.to.global.u64 	%rd83, %rd82;
	add.s64 	%rd84, %rd83, %rd65;
	ld.global.u32 	%r82, [%rd84];
	add.s32 	%r83, %r82, %r81;
	ld.global.u64 	%rd85, [%rd62+56];
	cvta.to.global.u64 	%rd86, %rd85;
	add.s64 	%rd87, %rd86, %rd65;
	ld.global.u32 	%r84, [%rd87];
	add.s32 	%r107, %r84, %r83;
	add.s32 	%r100, %r100, 8;
$L__BB0_8:
	setp.eq.s32 	%p7, %r11, 0;
	@%p7 bra 	$L__BB0_14;
	and.b32  	%r17, %r29, 3;
	setp.lt.u32 	%p8, %r11, 4;
	@%p8 bra 	$L__BB0_11;
	mul.wide.u32 	%rd88, %r100, 8;
	add.s64 	%rd89, %rd1, %rd88;
	ld.global.u64 	%rd90, [%rd89];
	cvta.to.global.u64 	%rd91, %rd90;
	shl.b64 	%rd92, %rd2, 2;
	add.s64 	%rd93, %rd91, %rd92;
	ld.global.u32 	%r86, [%rd93];
	add.s32 	%r87, %r86, %r107;
	ld.global.u64 	%rd94, [%rd89+8];
	cvta.to.global.u64 	%rd95, %rd94;
	add.s64 	%rd96, %rd95, %rd92;
	ld.global.u32 	%r88, [%rd96];
	add.s32 	%r89, %r88, %r87;
	ld.global.u64 	%rd97, [%rd89+16];
	cvta.to.global.u64 	%rd98, %rd97;
	add.s64 	%rd99, %rd98, %rd92;
	ld.global.u32 	%r90, [%rd99];
	add.s32 	%r91, %r90, %r89;
	ld.global.u64 	%rd100, [%rd89+24];
	cvta.to.global.u64 	%rd101, %rd100;
	add.s64 	%rd102, %rd101, %rd92;
	ld.global.u32 	%r92, [%rd102];
	add.s32 	%r107, %r92, %r91;
	add.s32 	%r100, %r100, 4;
$L__BB0_11:
	setp.eq.s32 	%p9, %r17, 0;
	@%p9 bra 	$L__BB0_14;
	mul.wide.u32 	%rd103, %r100, 8;
	add.s64 	%rd112, %rd1, %rd103;
	neg.s32 	%r105, %r17;
	shl.b64 	%rd106, %rd2, 2;
$L__BB0_13:
	.pragma "nounroll";
	ld.global.u64 	%rd104, [%rd112];
	cvta.to.global.u64 	%rd105, %rd104;
	add.s64 	%rd107, %rd105, %rd106;
	ld.global.u32 	%r93, [%rd107];
	add.s32 	%r107, %r93, %r107;
	add.s64 	%rd112, %rd112, 8;
	add.s32 	%r105, %r105, 1;
	setp.ne.s32 	%p10, %r105, 0;
	@%p10 bra 	$L__BB0_13;
$L__BB0_14:
	cvta.to.global.u64 	%rd108, %rd9;
	shl.b64 	%rd109, %rd2, 2;
	add.s64 	%rd110, %rd108, %rd109;
	st.global.u32 	[%rd110], %r107;
$L__BB0_15:
	bar.sync 	0;
	ret;

}


// ===== COMPILED SASS (sm_100) =====

	.target	sm_100

	.elftype	@"ET_EXEC"


//--------------------- .note.nv.tkinfo           --------------------------
	.section	.note.nv.tkinfo,"",@"SHT_NOTE"
	.sectionflags	@"SHF_NOTE_NV_TKINFO"
	.tkinfo
        /*0018*/ 	.word	0x00000002
        /*0030*/ 	.string	""
        /*0030*/ 	.string	"ptxas"
        /*0030*/ 	.string	"Cuda compilation tools, release 13.0, V13.0.88"
        /*0030*/ 	.string	"Build cuda_13.0.r13.0/compiler.36424714_0"
        /*0030*/ 	.string	"-arch sm_100 -m 64 "



//--------------------- .note.nv.cuinfo           --------------------------
	.section	.note.nv.cuinfo,"",@"SHT_NOTE"
	.sectionflags	@"SHF_NOTE_NV_CUINFO"
        /*0018*/ 	.short	0x0002
        /*001a*/ 	.short	0x0064
        /*001c*/ 	.short	0x0082
	.zero		2


//--------------------- .nv.info                  --------------------------
	.section	.nv.info,"",@"SHT_CUDA_INFO"
	.align	4


	//----- nvinfo : EIATTR_REGCOUNT
	.align		4
        /*0000*/ 	.byte	0x04, 0x2f
        /*0002*/ 	.short	(.L_1 - .L_0)
	.align		4
.L_0:
        /*0004*/ 	.word	index@(_Z10cudaReducePKPiS_mii)
        /*0008*/ 	.word	0x00000020


	//----- nvinfo : EIATTR_FRAME_SIZE
	.align		4
.L_1:
        /*000c*/ 	.byte	0x04, 0x11
        /*000e*/ 	.short	(.L_3 - .L_2)
	.align		4
.L_2:
        /*0010*/ 	.word	index@(_Z10cudaReducePKPiS_mii)
        /*0014*/ 	.word	0x00000000


	//----- nvinfo : EIATTR_MIN_STACK_SIZE
	.align		4
.L_3:
        /*0018*/ 	.byte	0x04, 0x12
        /*001a*/ 	.short	(.L_5 - .L_4)
	.align		4
.L_4:
        /*001c*/ 	.word	index@(_Z10cudaReducePKPiS_mii)
        /*0020*/ 	.word	0x00000000
.L_5:


//--------------------- .nv.compat                --------------------------
	.section	.nv.compat,"",@"SHT_CUDA_COMPAT_INFO"
	.align	4
        /*0000*/ 	.byte	0x02, 0x09, 0x00, 0x00, 0x02, 0x02, 0x01, 0x00, 0x02, 0x05, 0x05, 0x00, 0x03, 0x07, 0x01, 0x01
        /*0010*/ 	.byte	0x02, 0x03, 0x00, 0x00, 0x02, 0x06, 0x01, 0x00, 0x04, 0x0b, 0x08, 0x00, 0x09, 0x00, 0x00, 0x00
        /*0020*/ 	.byte	0x00, 0x00, 0x00, 0x00


//--------------------- .nv.info._Z10cudaReducePKPiS_mii --------------------------
	.section	.nv.info._Z10cudaReducePKPiS_mii,"",@"SHT_CUDA_INFO"
	.sectionflags	@""
	.align	4


	//----- nvinfo : EIATTR_CUDA_API_VERSION
	.align		4
        /*0000*/ 	.byte	0x04, 0x37
        /*0002*/ 	.short	(.L_7 - .L_6)
.L_6:
        /*0004*/ 	.word	0x00000082


	//----- nvinfo : EIATTR_KPARAM_INFO
	.align		4
.L_7:
        /*0008*/ 	.byte	0x04, 0x17
        /*000a*/ 	.short	(.L_9 - .L_8)
.L_8:
        /*000c*/ 	.word	0x00000000
        /*0010*/ 	.short	0x0004
        /*0012*/ 	.short	0x001c
        /*0014*/ 	.byte	0x00, 0xf0, 0x11, 0x00


	//----- nvinfo : EIATTR_KPARAM_INFO
	.align		4
.L_9:
        /*0018*/ 	.byte	0x04, 0x17
        /*001a*/ 	.short	(.L_11 - .L_10)
.L_10:
        /*001c*/ 	.word	0x00000000
        /*0020*/ 	.short	0x0003
        /*0022*/ 	.short	0x0018
        /*0024*/ 	.byte	0x00, 0xf0, 0x11, 0x00


	//----- nvinfo : EIATTR_KPARAM_INFO
	.align		4
.L_11:
        /*0028*/ 	.byte	0x04, 0x17
        /*002a*/ 	.short	(.L_13 - .L_12)
.L_12:
        /*002c*/ 	.word	0x00000000
        /*0030*/ 	.short	0x0002
        /*0032*/ 	.short	0x0010
        /*0034*/ 	.byte	0x00, 0xf0, 0x21, 0x00


	//----- nvinfo : EIATTR_KPARAM_INFO
	.align		4
.L_13:
        /*0038*/ 	.byte	0x04, 0x17
        /*003a*/ 	.short	(.L_15 - .L_14)
.L_14:
        /*003c*/ 	.word	0x00000000
        /*0040*/ 	.short	0x0001
        /*0042*/ 	.short	0x0008
        /*0044*/ 	.byte	0x00, 0xf5, 0x21, 0x00


	//----- nvinfo : EIATTR_KPARAM_INFO
	.align		4
.L_15:
        /*0048*/ 	.byte	0x04, 0x17
        /*004a*/ 	.short	(.L_17 - .L_16)
.L_16:
        /*004c*/ 	.word	0x00000000
        /*0050*/ 	.short	0x0000
        /*0052*/ 	.short	0x0000
        /*0054*/ 	.byte	0x00, 0xf5, 0x21, 0x00


	//----- nvinfo : EIATTR_SPARSE_MMA_MASK
	.align		4
.L_17:
        /*0058*/ 	.byte	0x03, 0x50
        /*005a*/ 	.short	0x0000


	//----- nvinfo : EIATTR_MAXREG_COUNT
	.align		4
        /*005c*/ 	.byte	0x03, 0x1b
        /*005e*/ 	.short	0x00ff


	//----- nvinfo : EIATTR_NUM_BARRIERS
	.align		4
        /*0060*/ 	.byte	0x02, 0x4c
        /*0062*/ 	.byte	0x01
	.zero		1


	//----- nvinfo : EIATTR_MERCURY_ISA_VERSION
	.align		4
        /*0064*/ 	.byte	0x03, 0x5f
        /*0066*/ 	.short	0x0101


	//----- nvinfo : EIATTR_VRC_CTA_INIT_COUNT
	.align		4
        /*0068*/ 	.byte	0x02, 0x4a
	.zero		1
	.zero		1


	//----- nvinfo : EIATTR_EXIT_INSTR_OFFSETS
	.align		4
        /*006c*/ 	.byte	0x04, 0x1c
        /*006e*/ 	.short	(.L_19 - .L_18)


	//   ....[0]....
.L_18:
        /*0070*/ 	.word	0x00000d10


	//----- nvinfo : EIATTR_CRS_STACK_SIZE
	.align		4
.L_19:
        /*0074*/ 	.byte	0x04, 0x1e
        /*0076*/ 	.short	(.L_21 - .L_20)
.L_20:
        /*0078*/ 	.word	0x00000000


	//----- nvinfo : EIATTR_CBANK_PARAM_SIZE
	.align		4
.L_21:
        /*007c*/ 	.byte	0x03, 0x19
        /*007e*/ 	.short	0x0020


	//----- nvinfo : EIATTR_PARAM_CBANK
	.align		4
        /*0080*/ 	.byte	0x04, 0x0a
        /*0082*/ 	.short	(.L_23 - .L_22)
	.align		4
.L_22:
        /*0084*/ 	.word	index@(.nv.constant0._Z10cudaReducePKPiS_mii)
        /*0088*/ 	.short	0x0380
        /*008a*/ 	.short	0x0020


	//----- nvinfo : EIATTR_SW_WAR
	.align		4
.L_23:
        /*008c*/ 	.byte	0x04, 0x36
        /*008e*/ 	.short	(.L_25 - .L_24)
.L_24:
        /*0090*/ 	.word	0x00000008
.L_25:


//--------------------- .nv.callgraph             --------------------------
	.section	.nv.callgraph,"",@"SHT_CUDA_CALLGRAPH"
	.align	4
	.sectionentsize	8
	.align		4
        /*0000*/ 	.word	0x00000000
	.align		4
        /*0004*/ 	.word	0xffffffff
	.align		4
        /*0008*/ 	.word	0x00000000
	.align		4
        /*000c*/ 	.word	0xfffffffe
	.align		4
        /*0010*/ 	.word	0x00000000
	.align		4
        /*0014*/ 	.word	0xfffffffd
	.align		4
        /*0018*/ 	.word	0x00000000
	.align		4
        /*001c*/ 	.word	0xfffffffc


//--------------------- .text._Z10cudaReducePKPiS_mii --------------------------
	.section	.text._Z10cudaReducePKPiS_mii,"ax",@progbits
	.align	128
        .global         _Z10cudaReducePKPiS_mii
        .type           _Z10cudaReducePKPiS_mii,@function
        .size           _Z10cudaReducePKPiS_mii,(.L_x_9 - _Z10cudaReducePKPiS_mii)
        .other          _Z10cudaReducePKPiS_mii,@"STO_CUDA_ENTRY STV_DEFAULT"
_Z10cudaReducePKPiS_mii:
.text._Z10cudaReducePKPiS_mii:
[----:B------:R-:W-:Y:S01]  /*0000*/  LDC R1, c[0x0][0x37c] ;  /* 0x0000df00ff017b82 */ /* 0x000fe20000000800 */
[----:B------:R-:W0:Y:S07]  /*0010*/  S2R R3, SR_TID.X ;  /* 0x0000000000037919 */ /* 0x000e2e0000002100 */
[----:B------:R-:W0:Y:S01]  /*0020*/  S2UR UR4, SR_CTAID.X ;  /* 0x00000000000479c3 */ /* 0x000e220000002500 */
[----:B------:R-:W1:Y:S01]  /*0030*/  LDCU.64 UR6, c[0x0][0x390] ;  /* 0x00007200ff0677ac */ /* 0x000e620008000a00 */
[----:B------:R-:W-:Y:S06]  /*0040*/  BSSY.RECONVERGENT B0, `(.L_x_0) ;  /* 0x00000cb000007945 */ /* 0x000fec0003800200 */
[----:B------:R-:W0:Y:S02]  /*0050*/  LDC R0, c[0x0][0x360] ;  /* 0x0000d800ff007b82 */ /* 0x000e240000000800 */
[----:B0-----:R-:W-:-:S05]  /*0060*/  IMAD R0, R0, UR4, R3 ;  /* 0x0000000400007c24 */ /* 0x001fca000f8e0203 */
[----:B-1----:R-:W-:Y:S02]  /*0070*/  ISETP.GE.U32.AND P0, PT, R0, UR6, PT ;  /* 0x0000000600007c0c */ /* 0x002fe4000bf06070 */
[----:B------:R-:W-:-:S04]  /*0080*/  SHF.R.S32.HI R3, RZ, 0x1f, R0 ;  /* 0x0000001fff037819 */ /* 0x000fc80000011400 */
[----:B------:R-:W-:-:S13]  /*0090*/  ISETP.GE.U32.AND.EX P0, PT, R3, UR7, PT, P0 ;  /* 0x0000000703007c0c */ /* 0x000fda000bf06100 */
[----:B------:R-:W-:Y:S05]  /*00a0*/  @P0 BRA `(.L_x_1) ;  /* 0x0000000c00100947 */ /* 0x000fea0003800000 */
[----:B------:R-:W0:Y:S01]  /*00b0*/  LDCU UR6, c[0x0][0x39c] ;  /* 0x00007380ff0677ac */ /* 0x000e220008000800 */
[----:B------:R-:W-:Y:S01]  /*00c0*/  IMAD.MOV.U32 R6, RZ, RZ, RZ ;  /* 0x000000ffff067224 */ /* 0x000fe200078e00ff */
[----:B------:R-:W1:Y:S01]  /*00d0*/  LDCU.64 UR10, c[0x0][0x358] ;  /* 0x00006b00ff0a77ac */ /* 0x000e620008000a00 */
[----:B0-----:R-:W-:-:S09]  /*00e0*/  UISETP.GE.AND UP0, UPT, UR6, 0x1, UPT ;  /* 0x000000010600788c */ /* 0x001fd2000bf06270 */
[----:B-1----:R-:W-:Y:S05]  /*00f0*/  BRA.U !UP0, `(.L_x_2) ;  /* 0x0000000908ec7547 */ /* 0x002fea000b800000 */
[----:B------:R-:W-:Y:S01]  /*0100*/  UISETP.GE.U32.AND UP1, UPT, UR6, 0x10, UPT ;  /* 0x000000100600788c */ /* 0x000fe2000bf26070 */
[----:B------:R-:W-:Y:S01]  /*0110*/  IMAD.MOV.U32 R2, RZ, RZ, RZ ;  /* 0x000000ffff027224 */ /* 0x000fe200078e00ff */
[----:B------:R-:W-:Y:S01]  /*0120*/  ULOP3.LUT UR7, UR6, 0xf, URZ, 0xc0, !UPT ;  /* 0x0000000f06077892 */ /* 0x000fe2000f8ec0ff */
[----:B------:R-:W-:-:S03]  /*0130*/  IMAD.MOV.U32 R6, RZ, RZ, RZ ;  /* 0x000000ffff067224 */ /* 0x000fc600078e00ff */
[----:B------:R-:W-:-:S03]  /*0140*/  UISETP.NE.AND UP0, UPT, UR7, URZ, UPT ;  /* 0x000000ff0700728c */ /* 0x000fc6000bf05270 */
[----:B------:R-:W-:Y:S08]  /*0150*/  BRA.U !UP1, `(.L_x_3) ;  /* 0x0000000509607547 */ /* 0x000ff0000b800000 */
[----:B------:R-:W0:Y:S01]  /*0160*/  LDCU.64 UR4, c[0x0][0x380] ;  /* 0x00007000ff0477ac */ /* 0x000e220008000a00 */
[C---:B------:R-:W-:Y:S01]  /*0170*/  SHF.L.U64.HI R4, R0.reuse, 0x2, R3 ;  /* 0x0000000200047819 */ /* 0x040fe20000010203 */
[----:B------:R-:W-:Y:S01]  /*0180*/  IMAD.SHL.U32 R5, R0, 0x4, RZ ;  /* 0x0000000400057824 */ /* 0x000fe200078e00ff */
[----:B------:R-:W-:Y:S01]  /*0190*/  ULOP3.LUT UR8, UR6, 0x7ffffff0, URZ, 0xc0, !UPT ;  /* 0x7ffffff006087892 */ /* 0x000fe2000f8ec0ff */
[----:B------:R-:W-:-:S03]  /*01a0*/  IMAD.MOV.U32 R6, RZ, RZ, RZ ;  /* 0x000000ffff067224 */ /* 0x000fc600078e00ff */
[----:B------:R-:W-:Y:S02]  /*01b0*/  UIADD3 UR9, UPT, UPT, -UR8, URZ, URZ ;  /* 0x000000ff08097290 */ /* 0x000fe4000fffe1ff */
[----:B------:R-:W-:Y:S01]  /*01c0*/  IMAD.U32 R2, RZ, RZ, UR8 ;  /* 0x00000008ff027e24 */ /* 0x000fe2000f8e00ff */
[----:B0-----:R-:W-:-:S04]  /*01d0*/  UIADD3 UR4, UP1, UPT, UR4, 0x40, URZ ;  /* 0x0000004004047890 */ /* 0x001fc8000ff3e0ff */
[----:B------:R-:W-:Y:S02]  /*01e0*/  UIADD3.X UR5, UPT, UPT, URZ, UR5, URZ, UP1, !UPT ;  /* 0x00000005ff057290 */ /* 0x000fe40008ffe4ff */
[----:B------:R-:W-:-:S04]  /*01f0*/  IMAD.U32 R12, RZ, RZ, UR4 ;  /* 0x00000004ff0c7e24 */ /* 0x000fc8000f8e00ff */
[----:B------:R-:W-:-:S07]  /*0200*/  IMAD.U32 R13, RZ, RZ, UR5 ;  /* 0x00000005ff0d7e24 */ /* 0x000fce000f8e00ff */
.L_x_4:
[----:B------:R-:W2:Y:S04]  /*0210*/  LDG.E.64 R24, desc[UR10][R12.64+-0x40] ;  /* 0xffffc00a0c187981 */ /* 0x000ea8000c1e1b00 */
[----:B------:R-:W3:Y:S04]  /*0220*/  LDG.E.64 R22, desc[UR10][R12.64+-0x38] ;  /* 0xffffc80a0c167981 */ /* 0x000ee8000c1e1b00 */
[----:B------:R-:W4:Y:S04]  /*0230*/  LDG.E.64 R14, desc[UR10][R12.64+-0x30] ;  /* 0xffffd00a0c0e7981 */ /* 0x000f28000c1e1b00 */
[----:B------:R-:W5:Y:S04]  /*0240*/  LDG.E.64 R18, desc[UR10][R12.64+-0x28] ;  /* 0xffffd80a0c127981 */ /* 0x000f68000c1e1b00 */
[----:B------:R-:W5:Y:S04]  /*0250*/  LDG.E.64 R10, desc[UR10][R12.64+-0x20] ;  /* 0xffffe00a0c0a7981 */ /* 0x000f68000c1e1b00 */
[----:B------:R-:W5:Y:S04]  /*0260*/  LDG.E.64 R20, desc[UR10][R12.64+-0x18] ;  /* 0xffffe80a0c147981 */ /* 0x000f68000c1e1b00 */
[----:B------:R-:W5:Y:S04]  /*0270*/  LDG.E.64 R16, desc[UR10][R12.64+-0x10] ;  /* 0xfffff00a0c107981 */ /* 0x000f68000c1e1b00 */
[----:B------:R-:W5:Y:S01]  /*0280*/  LDG.E.64 R8, desc[UR10][R12.64+-0x8] ;  /* 0xfffff80a0c087981 */ /* 0x000f62000c1e1b00 */
[----:B--2---:R-:W-:-:S05]  /*0290*/  IADD3 R26, P0, PT, R24, R5, RZ ;  /* 0x00000005181a7210 */ /* 0x004fca0007f1e0ff */
[----:B------:R-:W-:Y:S01]  /*02a0*/  IMAD.X R27, R25, 0x1, R4, P0 ;  /* 0x00000001191b7824 */ /* 0x000fe200000e0604 */
[----:B---3--:R-:W-:-:S04]  /*02b0*/  IADD3 R24, P0, PT, R22, R5, RZ ;  /* 0x0000000516187210 */ /* 0x008fc80007f1e0ff */
[----:B------:R-:W2:Y:S01]  /*02c0*/  LDG.E R7, desc[UR10][R26.64] ;  /* 0x0000000a1a077981 */ /* 0x000ea2000c1e1900 */
[----:B------:R-:W-:Y:S01]  /*02d0*/  IMAD.X R25, R23, 0x1, R4, P0 ;  /* 0x0000000117197824 */ /* 0x000fe200000e0604 */
[-C--:B----4-:R-:W-:Y:S02]  /*02e0*/  IADD3 R14, P0, PT, R14, R5.reuse, RZ ;  /* 0x000000050e0e7210 */ /* 0x090fe40007f1e0ff */
[----:B-----5:R-:W-:-:S03]  /*02f0*/  IADD3 R10, P1, PT, R10, R5, RZ ;  /* 0x000000050a0a7210 */ /* 0x020fc60007f3e0ff */
[--C-:B------:R-:W-:Y:S01]  /*0300*/  IMAD.X R15, R15, 0x1, R4.reuse, P0 ;  /* 0x000000010f0f7824 */ /* 0x100fe200000e0604 */
[----:B------:R-:W-:Y:S01]  /*0310*/  IADD3 R18, P0, PT, R18, R5, RZ ;  /* 0x0000000512127210 */ /* 0x000fe20007f1e0ff */
[----:B------:R-:W2:Y:S01]  /*0320*/  LDG.E R24, desc[UR10][R24.64] ;  /* 0x0000000a18187981 */ /* 0x000ea2000c1e1900 */
[----:B------:R-:W-:-:S03]  /*0330*/  IMAD.X R11, R11, 0x1, R4, P1 ;  /* 0x000000010b0b7824 */ /* 0x000fc600008e0604 */
[----:B------:R-:W-:Y:S01]  /*0340*/  IMAD.X R19, R19, 0x1, R4, P0 ;  /* 0x0000000113137824 */ /* 0x000fe200000e0604 */
[----:B------:R-:W3:Y:S01]  /*0350*/  LDG.E R23, desc[UR10][R14.64] ;  /* 0x0000000a0e177981 */ /* 0x000ee2000c1e1900 */
[----:B------:R-:W-:-:S03]  /*0360*/  IADD3 R28, P0, PT, R20, R5, RZ ;  /* 0x00000005141c7210 */ /* 0x000fc60007f1e0ff */
[----:B------:R0:W3:Y:S02]  /*0370*/  LDG.E R22, desc[UR10][R18.64] ;  /* 0x0000000a12167981 */ /* 0x0000e4000c1e1900 */
[--C-:B------:R-:W-:Y:S02]  /*0380*/  IMAD.X R29, R21, 0x1, R4.reuse, P0 ;  /* 0x00000001151d7824 */ /* 0x100fe400000e0604 */
[----:B------:R-:W4:Y:S04]  /*0390*/  LDG.E R21, desc[UR10][R10.64] ;  /* 0x0000000a0a157981 */ /* 0x000f28000c1e1900 */
[----:B------:R-:W5:Y:S01]  /*03a0*/  LDG.E.64 R14, desc[UR10][R12.64] ;  /* 0x0000000a0c0e7981 */ /* 0x000f62000c1e1b00 */
[-C--:B0-----:R-:W-:Y:S02]  /*03b0*/  IADD3 R18, P0, PT, R16, R5.reuse, RZ ;  /* 0x0000000510127210 */ /* 0x081fe40007f1e0ff */
[----:B------:R-:W-:Y:S01]  /*03c0*/  IADD3 R26, P1, PT, R8, R5, RZ ;  /* 0x00000005081a7210 */ /* 0x000fe20007f3e0ff */
[----:B------:R-:W4:Y:S04]  /*03d0*/  LDG.E R20, desc[UR10][R28.64] ;  /* 0x0000000a1c147981 */ /* 0x000f28000c1e1900 */
[----:B------:R-:W2:Y:S01]  /*03e0*/  LDG.E.64 R10, desc[UR10][R12.64+0x8] ;  /* 0x0000080a0c0a7981 */ /* 0x000ea2000c1e1b00 */
[----:B------:R-:W-:-:S03]  /*03f0*/  IMAD.X R19, R17, 0x1, R4, P0 ;  /* 0x0000000111137824 */ /* 0x000fc600000e0604 */
[----:B------:R-:W3:Y:S01]  /*0400*/  LDG.E.64 R16, desc[UR10][R12.64+0x18] ;  /* 0x0000180a0c107981 */ /* 0x000ee2000c1e1b00 */
[----:B------:R-:W-:-:S03]  /*0410*/  IMAD.X R27, R9, 0x1, R4, P1 ;  /* 0x00000001091b7824 */ /* 0x000fc600008e0604 */
[----:B------:R-:W4:Y:S04]  /*0420*/  LDG.E R19, desc[UR10][R18.64] ;  /* 0x0000000a12137981 */ /* 0x000f28000c1e1900 */
[----:B------:R-:W4:Y:S04]  /*0430*/  LDG.E.64 R8, desc[UR10][R12.64+0x10] ;  /* 0x0000100a0c087981 */ /* 0x000f28000c1e1b00 */
[----:B------:R5:W4:Y:S02]  /*0440*/  LDG.E R18, desc[UR10][R26.64] ;  /* 0x0000000a1a127981 */ /* 0x000b24000c1e1900 */
[----:B-----5:R-:W-:-:S05]  /*0450*/  IADD3 R26, P0, PT, R14, R5, RZ ;  /* 0x000000050e1a7210 */ /* 0x020fca0007f1e0ff */
[----:B------:R-:W-:Y:S01]  /*0460*/  IMAD.X R27, R15, 0x1, R4, P0 ;  /* 0x000000010f1b7824 */ /* 0x000fe200000e0604 */
[----:B--2---:R-:W-:-:S05]  /*0470*/  IADD3 R14, P0, PT, R10, R5, RZ ;  /* 0x000000050a0e7210 */ /* 0x004fca0007f1e0ff */
[--C-:B------:R-:W-:Y:S01]  /*0480*/  IMAD.X R15, R11, 0x1, R4.reuse, P0 ;  /* 0x000000010b0f7824 */ /* 0x100fe200000e0604 */
[----:B---3--:R-:W-:Y:S01]  /*0490*/  IADD3 R28, P1, PT, R16, R5, RZ ;  /* 0x00000005101c7210 */ /* 0x008fe20007f3e0ff */
[----:B------:R-:W2:Y:S04]  /*04a0*/  LDG.E R11, desc[UR10][R26.64] ;  /* 0x0000000a1a0b7981 */ /* 0x000ea8000c1e1900 */
[----:B------:R-:W2:Y:S01]  /*04b0*/  LDG.E R10, desc[UR10][R14.64] ;  /* 0x0000000a0e0a7981 */ /* 0x000ea2000c1e1900 */
[----:B------:R-:W-:-:S03]  /*04c0*/  IMAD.X R29, R17, 0x1, R4, P1 ;  /* 0x00000001111d7824 */ /* 0x000fc600008e0604 */
[----:B------:R-:W3:Y:S04]  /*04d0*/  LDG.E.64 R16, desc[UR10][R12.64+0x20] ;  /* 0x0000200a0c107981 */ /* 0x000ee8000c1e1b00 */
[----:B------:R-:W5:Y:S01]  /*04e0*/  LDG.E.64 R14, desc[UR10][R12.64+0x28] ;  /* 0x0000280a0c0e7981 */ /* 0x000f62000c1e1b00 */
[----:B----4-:R-:W-:-:S05]  /*04f0*/  IADD3 R8, P0, PT, R8, R5, RZ ;  /* 0x0000000508087210 */ /* 0x010fca0007f1e0ff */
[----:B------:R-:W-:-:S06]  /*0500*/  IMAD.X R9, R9, 0x1, R4, P0 ;  /* 0x0000000109097824 */ /* 0x000fcc00000e0604 */
[----:B------:R-:W4:Y:S04]  /*0510*/  LDG.E R9, desc[UR10][R8.64] ;  /* 0x0000000a08097981 */ /* 0x000f28000c1e1900 */
[----:B------:R3:W4:Y:S02]  /*0520*/  LDG.E R8, desc[UR10][R28.64] ;  /* 0x0000000a1c087981 */ /* 0x000724000c1e1900 */
[-C--:B---3--:R-:W-:Y:S02]  /*0530*/  IADD3 R28, P0, PT, R16, R5.reuse, RZ ;  /* 0x00000005101c7210 */ /* 0x088fe40007f1e0ff */
[----:B-----5:R-:W-:-:S05]  /*0540*/  IADD3 R26, P1, PT, R14, R5, RZ ;  /* 0x000000050e1a7210 */ /* 0x020fca0007f3e0ff */
[--C-:B------:R-:W-:Y:S02]  /*0550*/  IMAD.X R27, R15, 0x1, R4.reuse, P1 ;  /* 0x000000010f1b7824 */ /* 0x100fe400008e0604 */
[----:B------:R-:W3:Y:S01]  /*0560*/  LDG.E.64 R14, desc[UR10][R12.64+0x30] ;  /* 0x0000300a0c0e7981 */ /* 0x000ee2000c1e1b00 */
[----:B------:R-:W-:-:S03]  /*0570*/  IMAD.X R29, R17, 0x1, R4, P0 ;  /* 0x00000001111d7824 */ /* 0x000fc600000e0604 */
[----:B------:R-:W5:Y:S04]  /*0580*/  LDG.E.64 R16, desc[UR10][R12.64+0x38] ;  /* 0x0000380a0c107981 */ /* 0x000f68000c1e1b00 */
[----:B------:R-:W4:Y:S04]  /*0590*/  LDG.E R25, desc[UR10][R28.64] ;  /* 0x0000000a1c197981 */ /* 0x000f28000c1e1900 */
[----:B------:R-:W4:Y:S01]  /*05a0*/  LDG.E R26, desc[UR10][R26.64] ;  /* 0x0000000a1a1a7981 */ /* 0x000f22000c1e1900 */
[----:B---3--:R-:W-:-:S05]  /*05b0*/  IADD3 R14, P0, PT, R14, R5, RZ ;  /* 0x000000050e0e7210 */ /* 0x008fca0007f1e0ff */
[----:B------:R-:W-:Y:S01]  /*05c0*/  IMAD.X R15, R15, 0x1, R4, P0 ;  /* 0x000000010f0f7824 */ /* 0x000fe200000e0604 */
[----:B-----5:R-:W-:-:S04]  /*05d0*/  IADD3 R16, P0, PT, R16, R5, RZ ;  /* 0x0000000510107210 */ /* 0x020fc80007f1e0ff */
[----:B------:R-:W3:Y:S01]  /*05e0*/  LDG.E R14, desc[UR10][R14.64] ;  /* 0x0000000a0e0e7981 */ /* 0x000ee2000c1e1900 */
[----:B------:R-:W-:-:S06]  /*05f0*/  IMAD.X R17, R17, 0x1, R4, P0 ;  /* 0x0000000111117824 */ /* 0x000fcc00000e0604 */
[----:B------:R-:W3:Y:S01]  /*0600*/  LDG.E R17, desc[UR10][R16.64] ;  /* 0x0000000a10117981 */ /* 0x000ee2000c1e1900 */
[----:B------:R-:W-:-:S04]  /*0610*/  IADD3 R7, PT, PT, R24, R7, R6 ;  /* 0x0000000718077210 */ /* 0x000fc80007ffe006 */
[----:B------:R-:W-:-:S04]  /*0620*/  IADD3 R7, PT, PT, R22, R23, R7 ;  /* 0x0000001716077210 */ /* 0x000fc80007ffe007 */
[----:B------:R-:W-:Y:S01]  /*0630*/  IADD3 R7, PT, PT, R20, R21, R7 ;  /* 0x0000001514077210 */ /* 0x000fe20007ffe007 */
[----:B------:R-:W-:-:S03]  /*0640*/  UIADD3 UR9, UPT, UPT, UR9, 0x10, URZ ;  /* 0x0000001009097890 */ /* 0x000fc6000fffe0ff */
[----:B------:R-:W-:Y:S01]  /*0650*/  IADD3 R7, PT, PT, R18, R19, R7 ;  /* 0x0000001312077210 */ /* 0x000fe20007ffe007 */
[----:B------:R-:W-:-:S03]  /*0660*/  UISETP.NE.AND UP1, UPT, UR9, URZ, UPT ;  /* 0x000000ff0900728c */ /* 0x000fc6000bf25270 */
[----:B--2---:R-:W-:-:S04]  /*0670*/  IADD3 R7, PT, PT, R10, R11, R7 ;  /* 0x0000000b0a077210 */ /* 0x004fc80007ffe007 */
[----:B----4-:R-:W-:Y:S02]  /*0680*/  IADD3 R7, PT, PT, R8, R9, R7 ;  /* 0x0000000908077210 */ /* 0x010fe40007ffe007 */
[----:B------:R-:W-:Y:S02]  /*0690*/  IADD3 R12, P0, PT, R12, 0x80, RZ ;  /* 0x000000800c0c7810 */ /* 0x000fe40007f1e0ff */
[----:B------:R-:W-:-:S03]  /*06a0*/  IADD3 R7, PT, PT, R26, R25, R7 ;  /* 0x000000191a077210 */ /* 0x000fc60007ffe007 */
[----:B------:R-:W-:Y:S01]  /*06b0*/  IMAD.X R13, RZ, RZ, R13, P0 ;  /* 0x000000ffff0d7224 */ /* 0x000fe200000e060d */
[----:B---3--:R-:W-:Y:S01]  /*06c0*/  IADD3 R6, PT, PT, R17, R14, R7 ;  /* 0x0000000e11067210 */ /* 0x008fe20007ffe007 */
[----:B------:R-:W-:Y:S06]  /*06d0*/  BRA.U UP1, `(.L_x_4) ;  /* 0xfffffff901cc7547 */ /* 0x000fec000b83ffff */
.L_x_3:
[----:B------:R-:W-:Y:S05]  /*06e0*/  BRA.U !UP0, `(.L_x_2) ;  /* 0x0000000508707547 */ /* 0x000fea000b800000 */
[----:B------:R-:W-:Y:S02]  /*06f0*/  UISETP.GE.U32.AND UP0, UPT, UR7, 0x8, UPT ;  /* 0x000000080700788c */ /* 0x000fe4000bf06070 */
[----:B------:R-:W-:-:S04]  /*0700*/  ULOP3.LUT UR5, UR6, 0x7, URZ, 0xc0, !UPT ;  /* 0x0000000706057892 */ /* 0x000fc8000f8ec0ff */
[----:B------:R-:W-:-:S03]  /*0710*/  UISETP.NE.AND UP1, UPT, UR5, URZ, UPT ;  /* 0x000000ff0500728c */ /* 0x000fc6000bf25270 */
[----:B------:R-:W-:Y:S08]  /*0720*/  BRA.U !UP0, `(.L_x_5) ;  /* 0x0000000108a47547 */ /* 0x000ff0000b800000 */
[----:B------:R-:W0:Y:S02]  /*0730*/  LDC.64 R24, c[0x0][0x380] ;  /* 0x0000e000ff187b82 */ /* 0x000e240000000a00 */
[----:B0-----:R-:W-:-:S05]  /*0740*/  IMAD.WIDE.U32 R24, R2, 0x8, R24 ;  /* 0x0000000802187825 */ /* 0x001fca00078e0018 */
        /* <DEDUP_REMOVED lines=8> */
[C---:B------:R-:W-:Y:S01]  /*07d0*/  IMAD.SHL.U32 R7, R0.reuse, 0x4, RZ ;  /* 0x0000000400077824 */ /* 0x040fe200078e00ff */
[----:B------:R-:W-:-:S04]  /*07e0*/  SHF.L.U64.HI R23, R0, 0x2, R3 ;  /* 0x0000000200177819 */ /* 0x000fc80000010203 */
[-C--:B--2---:R-:W-:Y:S02]  /*07f0*/  IADD3 R18, P0, PT, R18, R7.reuse, RZ ;  /* 0x0000000712127210 */ /* 0x084fe40007f1e0ff */
[----:B---3--:R-:W-:-:S03]  /*0800*/  IADD3 R20, P1, PT, R20, R7, RZ ;  /* 0x0000000714147210 */ /* 0x008fc60007f3e0ff */
[--C-:B------:R-:W-:Y:S01]  /*0810*/  IMAD.X R19, R19, 0x1, R23.reuse, P0 ;  /* 0x0000000113137824 */ /* 0x100fe200000e0617 */
[----:B----4-:R-:W-:Y:S01]  /*0820*/  IADD3 R14, P0, PT, R14, R7, RZ ;  /* 0x000000070e0e7210 */ /* 0x010fe20007f1e0ff */
[----:B------:R-:W-:-:S04]  /*0830*/  IMAD.X R21, R21, 0x1, R23, P1 ;  /* 0x0000000115157824 */ /* 0x000fc800008e0617 */
[----:B------:R-:W2:Y:S01]  /*0840*/  LDG.E R19, desc[UR10][R18.64] ;  /* 0x0000000a12137981 */ /* 0x000ea2000c1e1900 */
[-C--:B-----5:R-:W-:Y:S01]  /*0850*/  IADD3 R10, P1, PT, R10, R7.reuse, RZ ;  /* 0x000000070a0a7210 */ /* 0x0a0fe20007f3e0ff */
[--C-:B------:R-:W-:Y:S02]  /*0860*/  IMAD.X R15, R15, 0x1, R23.reuse, P0 ;  /* 0x000000010f0f7824 */ /* 0x100fe400000e0617 */
[----:B------:R-:W3:Y:S01]  /*0870*/  LDG.E R20, desc[UR10][R20.64] ;  /* 0x0000000a14147981 */ /* 0x000ee2000c1e1900 */
[-C--:B------:R-:W-:Y:S01]  /*0880*/  IADD3 R16, P0, PT, R16, R7.reuse, RZ ;  /* 0x0000000710107210 */ /* 0x080fe20007f1e0ff */
[--C-:B------:R-:W-:Y:S02]  /*0890*/  IMAD.X R11, R11, 0x1, R23.reuse, P1 ;  /* 0x000000010b0b7824 */ /* 0x100fe400008e0617 */
[----:B------:R-:W2:Y:S01]  /*08a0*/  LDG.E R14, desc[UR10][R14.64] ;  /* 0x0000000a0e0e7981 */ /* 0x000ea2000c1e1900 */
[----:B------:R-:W-:Y:S01]  /*08b0*/  IADD3 R8, P1, PT, R8, R7, RZ ;  /* 0x0000000708087210 */ /* 0x000fe20007f3e0ff */
[----:B------:R-:W-:-:S02]  /*08c0*/  IMAD.X R17, R17, 0x1, R23, P0 ;  /* 0x0000000111117824 */ /* 0x000fc400000e0617 */
[----:B------:R-:W4:Y:S01]  /*08d0*/  LDG.E R10, desc[UR10][R10.64] ;  /* 0x0000000a0a0a7981 */ /* 0x000f22000c1e1900 */
[-C--:B------:R-:W-:Y:S01]  /*08e0*/  IADD3 R4, P0, PT, R4, R7.reuse, RZ ;  /* 0x0000000704047210 */ /* 0x080fe20007f1e0ff */
[--C-:B------:R-:W-:Y:S02]  /*08f0*/  IMAD.X R9, R9, 0x1, R23.reuse, P1 ;  /* 0x0000000109097824 */ /* 0x100fe400008e0617 */
[----:B------:R-:W3:Y:S01]  /*0900*/  LDG.E R16, desc[UR10][R16.64] ;  /* 0x0000000a10107981 */ /* 0x000ee2000c1e1900 */
[----:B------:R-:W-:Y:S01]  /*0910*/  IADD3 R12, P1, PT, R12, R7, RZ ;  /* 0x000000070c0c7210 */ /* 0x000fe20007f3e0ff */
[--C-:B------:R-:W-:Y:S02]  /*0920*/  IMAD.X R5, R5, 0x1, R23.reuse, P0 ;  /* 0x0000000105057824 */ /* 0x100fe400000e0617 */
[----:B------:R-:W4:Y:S02]  /*0930*/  LDG.E R8, desc[UR10][R8.64] ;  /* 0x0000000a08087981 */ /* 0x000f24000c1e1900 */
[----:B------:R-:W-:-:S02]  /*0940*/  IMAD.X R13, R13, 0x1, R23, P1 ;  /* 0x000000010d0d7824 */ /* 0x000fc400008e0617 */
[----:B------:R-:W5:Y:S04]  /*0950*/  LDG.E R4, desc[UR10][R4.64] ;  /* 0x0000000a04047981 */ /* 0x000f68000c1e1900 */
[----:B------:R-:W5:Y:S01]  /*0960*/  LDG.E R12, desc[UR10][R12.64] ;  /* 0x0000000a0c0c7981 */ /* 0x000f62000c1e1900 */
[----:B------:R-:W-:Y:S01]  /*0970*/  VIADD R2, R2, 0x8 ;  /* 0x0000000802027836 */ /* 0x000fe20000000000 */
[----:B--2---:R-:W-:-:S04]  /*0980*/  IADD3 R19, PT, PT, R14, R19, R6 ;  /* 0x000000130e137210 */ /* 0x004fc80007ffe006 */
[----:B---3--:R-:W-:-:S04]  /*0990*/  IADD3 R19, PT, PT, R16, R20, R19 ;  /* 0x0000001410137210 */ /* 0x008fc80007ffe013 */
[----:B----4-:R-:W-:-:S04]  /*09a0*/  IADD3 R19, PT, PT, R8, R10, R19 ;  /* 0x0000000a08137210 */ /* 0x010fc80007ffe013 */
[----:B-----5:R-:W-:-:S07]  /*09b0*/  IADD3 R6, PT, PT, R12, R4, R19 ;  /* 0x000000040c067210 */ /* 0x020fce0007ffe013 */
.L_x_5:
        /* <DEDUP_REMOVED lines=19> */
[----:B-----5:R-:W-:Y:S01]  /*0af0*/  IADD3 R14, P0, PT, R14, R17, RZ ;  /* 0x000000110e0e7210 */ /* 0x020fe20007f1e0ff */
[--C-:B------:R-:W-:Y:S02]  /*0b00*/  IMAD.X R13, R13, 0x1, R7.reuse, P1 ;  /* 0x000000010d0d7824 */ /* 0x100fe400008e0607 */
[----:B------:R-:W2:Y:S02]  /*0b10*/  LDG.E R10, desc[UR10][R10.64] ;  /* 0x0000000a0a0a7981 */ /* 0x000ea4000c1e1900 */
[----:B------:R-:W-:Y:S02]  /*0b20*/  IMAD.X R15, R15, 0x1, R7, P0 ;  /* 0x000000010f0f7824 */ /* 0x000fe400000e0607 */
[----:B------:R-:W3:Y:S04]  /*0b30*/  LDG.E R13, desc[UR10][R12.64] ;  /* 0x0000000a0c0d7981 */ /* 0x000ee8000c1e1900 */
[----:B------:R-:W3:Y:S01]  /*0b40*/  LDG.E R14, desc[UR10][R14.64] ;  /* 0x0000000a0e0e7981 */ /* 0x000ee2000c1e1900 */
[----:B------:R-:W-:Y:S01]  /*0b50*/  VIADD R2, R2, 0x4 ;  /* 0x0000000402027836 */ /* 0x000fe20000000000 */
[----:B--2---:R-:W-:-:S04]  /*0b60*/  IADD3 R6, PT, PT, R10, R9, R6 ;  /* 0x000000090a067210 */ /* 0x004fc80007ffe006 */
[----:B---3--:R-:W-:-:S07]  /*0b70*/  IADD3 R6, PT, PT, R14, R13, R6 ;  /* 0x0000000d0e067210 */ /* 0x008fce0007ffe006 */
.L_x_6:
[----:B------:R-:W-:Y:S05]  /*0b80*/  BRA.U !UP1, `(.L_x_2) ;  /* 0x0000000109487547 */ /* 0x000fea000b800000 */
[----:B------:R-:W0:Y:S01]  /*0b90*/  LDC.64 R4, c[0x0][0x380] ;  /* 0x0000e000ff047b82 */ /* 0x000e220000000a00 */
[----:B------:R-:W-:Y:S01]  /*0ba0*/  SHF.L.U64.HI R11, R0, 0x2, R3 ;  /* 0x00000002000b7819 */ /* 0x000fe20000010203 */
[----:B------:R-:W-:Y:S01]  /*0bb0*/  UIADD3 UR4, UPT, UPT, -UR4, URZ, URZ ;  /* 0x000000ff04047290 */ /* 0x000fe2000fffe1ff */
[----:B0-----:R-:W-:-:S04]  /*0bc0*/  IMAD.WIDE.U32 R4, R2, 0x8, R4 ;  /* 0x0000000802047825 */ /* 0x001fc800078e0004 */
[----:B------:R-:W-:Y:S02]  /*0bd0*/  IMAD.MOV.U32 R2, RZ, RZ, R4 ;  /* 0x000000ffff027224 */ /* 0x000fe400078e0004 */
[----:B------:R-:W-:-:S07]  /*0be0*/  IMAD.MOV.U32 R7, RZ, RZ, R5 ;  /* 0x000000ffff077224 */ /* 0x000fce00078e0005 */
.L_x_7:
[----:B------:R-:W-:Y:S02]  /*0bf0*/  IMAD.MOV.U32 R4, RZ, RZ, R2 ;  /* 0x000000ffff047224 */ /* 0x000fe400078e0002 */
[----:B------:R-:W-:-:S06]  /*0c00*/  IMAD.MOV.U32 R5, RZ, RZ, R7 ;  /* 0x000000ffff057224 */ /* 0x000fcc00078e0007 */
[----:B------:R-:W2:Y:S01]  /*0c10*/  LDG.E.64 R4, desc[UR10][R4.64] ;  /* 0x0000000a04047981 */ /* 0x000ea2000c1e1b00 */
[----:B------:R-:W-:Y:S01]  /*0c20*/  UIADD3 UR4, UPT, UPT, UR4, 0x1, URZ ;  /* 0x0000000104047890 */ /* 0x000fe2000fffe0ff */
[----:B--2---:R-:W-:-:S05]  /*0c30*/  LEA R8, P0, R0, R4, 0x2 ;  /* 0x0000000400087211 */ /* 0x004fca00078010ff */
[----:B------:R-:W-:-:S06]  /*0c40*/  IMAD.X R9, R5, 0x1, R11, P0 ;  /* 0x0000000105097824 */ /* 0x000fcc00000e060b */
[----:B------:R-:W2:Y:S01]  /*0c50*/  LDG.E R9, desc[UR10][R8.64] ;  /* 0x0000000a08097981 */ /* 0x000ea2000c1e1900 */
[----:B------:R-:W-:Y:S01]  /*0c60*/  UISETP.NE.AND UP0, UPT, UR4, URZ, UPT ;  /* 0x000000ff0400728c */ /* 0x000fe2000bf05270 */
[----:B------:R-:W-:-:S05]  /*0c70*/  IADD3 R2, P0, PT, R2, 0x8, RZ ;  /* 0x0000000802027810 */ /* 0x000fca0007f1e0ff */
[----:B------:R-:W-:Y:S02]  /*0c80*/  IMAD.X R7, RZ, RZ, R7, P0 ;  /* 0x000000ffff077224 */ /* 0x000fe400000e0607 */
[----:B--2---:R-:W-:Y:S01]  /*0c90*/  IMAD.IADD R6, R9, 0x1, R6 ;  /* 0x0000000109067824 */ /* 0x004fe200078e0206 */
[----:B------:R-:W-:Y:S06]  /*0ca0*/  BRA.U UP0, `(.L_x_7) ;  /* 0xfffffffd00d07547 */ /* 0x000fec000b83ffff */
.L_x_2:
[----:B------:R-:W0:Y:S02]  /*0cb0*/  LDCU.64 UR4, c[0x0][0x388] ;  /* 0x00007100ff0477ac */ /* 0x000e240008000a00 */
[----:B0-----:R-:W-:-:S04]  /*0cc0*/  LEA R2, P0, R0, UR4, 0x2 ;  /* 0x0000000400027c11 */ /* 0x001fc8000f8010ff */
[----:B------:R-:W-:-:S05]  /*0cd0*/  LEA.HI.X R3, R0, UR5, R3, 0x2, P0 ;  /* 0x0000000500037c11 */ /* 0x000fca00080f1403 */
[----:B------:R0:W-:Y:S04]  /*0ce0*/  STG.E desc[UR10][R2.64], R6 ;  /* 0x0000000602007986 */ /* 0x0001e8000c10190a */
.L_x_1:
[----:B------:R-:W-:Y:S05]  /*0cf0*/  BSYNC.RECONVERGENT B0 ;  /* 0x0000000000007941 */ /* 0x000fea0003800200 */
.L_x_0:
[----:B------:R-:W-:Y:S06]  /*0d00*/  BAR.SYNC.DEFER_BLOCKING 0x0 ;  /* 0x0000000000007b1d */ /* 0x000fec0000010000 */
[----:B------:R-:W-:Y:S05]  /*0d10*/  EXIT ;  /* 0x000000000000794d */ /* 0x000fea0003800000 */
.L_x_8:
[----:B------:R-:W-:-:S00]  /*0d20*/  BRA `(.L_x_8) ;  /* 0xfffffffc00fc7947 */ /* 0x000fc0000383ffff */
[----:B------:R-:W-:-:S00]  /*0d30*/  NOP ;  /* 0x0000000000007918 */ /* 0x000fc00000000000 */
        /* <DEDUP_REMOVED lines=12> */
.L_x_9:


//--------------------- .nv.shared.reserved.0     --------------------------
	.section	.nv.shared.reserved.0,"aw",@nobits
	.weak		__nv_reservedSMEM_offset_0_alias
	.size		__nv_reservedSMEM_offset_0_alias, 0, 64
	.other		__nv_reservedSMEM_offset_0_alias,@"STO_CUDA_RESERVED_SHARED STV_DEFAULT"
__nv_reservedSMEM_offset_0_alias:
	.zero		0
	.zero		64


//--------------------- .nv.constant0._Z10cudaReducePKPiS_mii --------------------------
	.section	.nv.constant0._Z10cudaReducePKPiS_mii,"a",@progbits
	.sectionflags	@""
	.align	4
.nv.constant0._Z10cudaReducePKPiS_mii:
	.zero		928


//--------------------- SYMBOLS --------------------------

	.type		.nv.reservedSmem.offset0,@object
	.size		.nv.reservedSmem.offset0,0x4
